//
// Generated by NVIDIA NVVM Compiler
//
// Compiler Build ID: CL-36424714
// Cuda compilation tools, release 13.0, V13.0.88
// Based on NVVM 20.0.0
//

.version 9.0
.target sm_100
.address_size 64

.global .align 4 .b8 precalc_xorwow_matrix[102400];
.global .align 4 .b8 precalc_xorwow_offset_matrix[102400];
.global .align 4 .b8 mrg32k3aM1[2304];
.global .align 4 .b8 mrg32k3aM2[2304];
.global .align 4 .b8 mrg32k3aM1SubSeq[2016];
.global .align 4 .b8 mrg32k3aM2SubSeq[2016];
.global .align 4 .b8 mrg32k3aM1Seq[2304];
.global .align 4 .b8 mrg32k3aM2Seq[2304];
.const .align 8 .b8 __cr_lgamma_table[72];

.entry _Z22initRandomStatesKernelP17curandStateXORWOWmi(
	.param .u64 .ptr .align 1 _Z22initRandomStatesKernelP17curandStateXORWOWmi_param_0,
	.param .u64 _Z22initRandomStatesKernelP17curandStateXORWOWmi_param_1,
	.param .u32 _Z22initRandomStatesKernelP17curandStateXORWOWmi_param_2
)
{
	.reg .pred 	%p<25>;
	.reg .b32 	%r<414>;
	.reg .b64 	%rd<19>;

	ld.param.u64 	%rd8, [_Z22initRandomStatesKernelP17curandStateXORWOWmi_param_0];
	ld.param.u64 	%rd9, [_Z22initRandomStatesKernelP17curandStateXORWOWmi_param_1];
	ld.param.u32 	%r183, [_Z22initRandomStatesKernelP17curandStateXORWOWmi_param_2];
	mov.u32 	%r184, %ctaid.x;
	mov.u32 	%r185, %ntid.x;
	mov.u32 	%r186, %tid.x;
	mad.lo.s32 	%r1, %r184, %r185, %r186;
	setp.ge.s32 	%p1, %r1, %r183;
	@%p1 bra 	$L__BB0_44;
	cvta.to.global.u64 	%rd10, %rd8;
	cvt.s64.s32 	%rd18, %r1;
	mul.wide.s32 	%rd11, %r1, 48;
	add.s64 	%rd2, %rd10, %rd11;
	cvt.u32.u64 	%r187, %rd9;
	xor.b32  	%r188, %r187, -1429050551;
	mul.lo.s32 	%r189, %r188, 1099087573;
	{ .reg .b32 tmp; mov.b64 {tmp, %r190}, %rd9; }
	xor.b32  	%r191, %r190, -136515619;
	mul.lo.s32 	%r192, %r191, -1703105765;
	add.s32 	%r193, %r189, %r192;
	add.s32 	%r194, %r193, 6615241;
	add.s32 	%r195, %r189, 123456789;
	st.global.v2.u32 	[%rd2], {%r194, %r195};
	xor.b32  	%r196, %r189, 362436069;
	add.s32 	%r197, %r192, 521288629;
	st.global.v2.u32 	[%rd2+8], {%r196, %r197};
	xor.b32  	%r198, %r192, 88675123;
	add.s32 	%r199, %r189, 5783321;
	st.global.v2.u32 	[%rd2+16], {%r198, %r199};
	setp.eq.s32 	%p2, %r1, 0;
	@%p2 bra 	$L__BB0_43;
	mov.b32 	%r320, 0;
$L__BB0_3:
	and.b64  	%rd4, %rd18, 3;
	setp.eq.s64 	%p3, %rd4, 0;
	@%p3 bra 	$L__BB0_42;
	mul.wide.u32 	%rd12, %r320, 3200;
	mov.u64 	%rd13, precalc_xorwow_matrix;
	add.s64 	%rd5, %rd13, %rd12;
	cvt.u32.u64 	%r3, %rd4;
	mov.b32 	%r321, 0;
$L__BB0_5:
	mov.b32 	%r334, 0;
	mov.u32 	%r335, %r334;
	mov.u32 	%r336, %r334;
	mov.u32 	%r337, %r334;
	mov.u32 	%r338, %r334;
	mov.u32 	%r327, %r334;
$L__BB0_6:
	mul.wide.u32 	%rd14, %r327, 4;
	add.s64 	%rd15, %rd2, %rd14;
	ld.global.u32 	%r11, [%rd15+4];
	shl.b32 	%r12, %r327, 5;
	mov.b32 	%r333, 0;
$L__BB0_7:
	.pragma "nounroll";
	shr.u32 	%r204, %r11, %r333;
	and.b32  	%r205, %r204, 1;
	setp.eq.b32 	%p4, %r205, 1;
	not.pred 	%p5, %p4;
	add.s32 	%r206, %r12, %r333;
	mul.lo.s32 	%r207, %r206, 5;
	mul.wide.u32 	%rd16, %r207, 4;
	add.s64 	%rd6, %rd5, %rd16;
	@%p5 bra 	$L__BB0_9;
	ld.global.u32 	%r208, [%rd6];
	xor.b32  	%r338, %r338, %r208;
	ld.global.u32 	%r209, [%rd6+4];
	xor.b32  	%r337, %r337, %r209;
	ld.global.u32 	%r210, [%rd6+8];
	xor.b32  	%r336, %r336, %r210;
	ld.global.u32 	%r211, [%rd6+12];
	xor.b32  	%r335, %r335, %r211;
	ld.global.u32 	%r212, [%rd6+16];
	xor.b32  	%r334, %r334, %r212;
$L__BB0_9:
	and.b32  	%r214, %r204, 2;
	setp.eq.s32 	%p6, %r214, 0;
	@%p6 bra 	$L__BB0_11;
	ld.global.u32 	%r215, [%rd6+20];
	xor.b32  	%r338, %r338, %r215;
	ld.global.u32 	%r216, [%rd6+24];
	xor.b32  	%r337, %r337, %r216;
	ld.global.u32 	%r217, [%rd6+28];
	xor.b32  	%r336, %r336, %r217;
	ld.global.u32 	%r218, [%rd6+32];
	xor.b32  	%r335, %r335, %r218;
	ld.global.u32 	%r219, [%rd6+36];
	xor.b32  	%r334, %r334, %r219;
$L__BB0_11:
	and.b32  	%r221, %r204, 4;
	setp.eq.s32 	%p7, %r221, 0;
	@%p7 bra 	$L__BB0_13;
	ld.global.u32 	%r222, [%rd6+40];
	xor.b32  	%r338, %r338, %r222;
	ld.global.u32 	%r223, [%rd6+44];
	xor.b32  	%r337, %r337, %r223;
	ld.global.u32 	%r224, [%rd6+48];
	xor.b32  	%r336, %r336, %r224;
	ld.global.u32 	%r225, [%rd6+52];
	xor.b32  	%r335, %r335, %r225;
	ld.global.u32 	%r226, [%rd6+56];
	xor.b32  	%r334, %r334, %r226;
$L__BB0_13:
	and.b32  	%r228, %r204, 8;
	setp.eq.s32 	%p8, %r228, 0;
	@%p8 bra 	$L__BB0_15;
	ld.global.u32 	%r229, [%rd6+60];
	xor.b32  	%r338, %r338, %r229;
	ld.global.u32 	%r230, [%rd6+64];
	xor.b32  	%r337, %r337, %r230;
	ld.global.u32 	%r231, [%rd6+68];
	xor.b32  	%r336, %r336, %r231;
	ld.global.u32 	%r232, [%rd6+72];
	xor.b32  	%r335, %r335, %r232;
	ld.global.u32 	%r233, [%rd6+76];
	xor.b32  	%r334, %r334, %r233;
$L__BB0_15:
	and.b32  	%r235, %r204, 16;
	setp.eq.s32 	%p9, %r235, 0;
	@%p9 bra 	$L__BB0_17;
	ld.global.u32 	%r236, [%rd6+80];
	xor.b32  	%r338, %r338, %r236;
	ld.global.u32 	%r237, [%rd6+84];
	xor.b32  	%r337, %r337, %r237;
	ld.global.u32 	%r238, [%rd6+88];
	xor.b32  	%r336, %r336, %r238;
	ld.global.u32 	%r239, [%rd6+92];
	xor.b32  	%r335, %r335, %r239;
	ld.global.u32 	%r240, [%rd6+96];
	xor.b32  	%r334, %r334, %r240;
$L__BB0_17:
	and.b32  	%r242, %r204, 32;
	setp.eq.s32 	%p10, %r242, 0;
	@%p10 bra 	$L__BB0_19;
	ld.global.u32 	%r243, [%rd6+100];
	xor.b32  	%r338, %r338, %r243;
	ld.global.u32 	%r244, [%rd6+104];
	xor.b32  	%r337, %r337, %r244;
	ld.global.u32 	%r245, [%rd6+108];
	xor.b32  	%r336, %r336, %r245;
	ld.global.u32 	%r246, [%rd6+112];
	xor.b32  	%r335, %r335, %r246;
	ld.global.u32 	%r247, [%rd6+116];
	xor.b32  	%r334, %r334, %r247;
$L__BB0_19:
	and.b32  	%r249, %r204, 64;
	setp.eq.s32 	%p11, %r249, 0;
	@%p11 bra 	$L__BB0_21;
	ld.global.u32 	%r250, [%rd6+120];
	xor.b32  	%r338, %r338, %r250;
	ld.global.u32 	%r251, [%rd6+124];
	xor.b32  	%r337, %r337, %r251;
	ld.global.u32 	%r252, [%rd6+128];
	xor.b32  	%r336, %r336, %r252;
	ld.global.u32 	%r253, [%rd6+132];
	xor.b32  	%r335, %r335, %r253;
	ld.global.u32 	%r254, [%rd6+136];
	xor.b32  	%r334, %r334, %r254;
$L__BB0_21:
	and.b32  	%r256, %r204, 128;
	setp.eq.s32 	%p12, %r256, 0;
	@%p12 bra 	$L__BB0_23;
	ld.global.u32 	%r257, [%rd6+140];
	xor.b32  	%r338, %r338, %r257;
	ld.global.u32 	%r258, [%rd6+144];
	xor.b32  	%r337, %r337, %r258;
	ld.global.u32 	%r259, [%rd6+148];
	xor.b32  	%r336, %r336, %r259;
	ld.global.u32 	%r260, [%rd6+152];
	xor.b32  	%r335, %r335, %r260;
	ld.global.u32 	%r261, [%rd6+156];
	xor.b32  	%r334, %r334, %r261;
$L__BB0_23:
	and.b32  	%r263, %r204, 256;
	setp.eq.s32 	%p13, %r263, 0;
	@%p13 bra 	$L__BB0_25;
	ld.global.u32 	%r264, [%rd6+160];
	xor.b32  	%r338, %r338, %r264;
	ld.global.u32 	%r265, [%rd6+164];
	xor.b32  	%r337, %r337, %r265;
	ld.global.u32 	%r266, [%rd6+168];
	xor.b32  	%r336, %r336, %r266;
	ld.global.u32 	%r267, [%rd6+172];
	xor.b32  	%r335, %r335, %r267;
	ld.global.u32 	%r268, [%rd6+176];
	xor.b32  	%r334, %r334, %r268;
$L__BB0_25:
	and.b32  	%r270, %r204, 512;
	setp.eq.s32 	%p14, %r270, 0;
	@%p14 bra 	$L__BB0_27;
	ld.global.u32 	%r271, [%rd6+180];
	xor.b32  	%r338, %r338, %r271;
	ld.global.u32 	%r272, [%rd6+184];
	xor.b32  	%r337, %r337, %r272;
	ld.global.u32 	%r273, [%rd6+188];
	xor.b32  	%r336, %r336, %r273;
	ld.global.u32 	%r274, [%rd6+192];
	xor.b32  	%r335, %r335, %r274;
	ld.global.u32 	%r275, [%rd6+196];
	xor.b32  	%r334, %r334, %r275;
$L__BB0_27:
	and.b32  	%r277, %r204, 1024;
	setp.eq.s32 	%p15, %r277, 0;
	@%p15 bra 	$L__BB0_29;
	ld.global.u32 	%r278, [%rd6+200];
	xor.b32  	%r338, %r338, %r278;
	ld.global.u32 	%r279, [%rd6+204];
	xor.b32  	%r337, %r337, %r279;
	ld.global.u32 	%r280, [%rd6+208];
	xor.b32  	%r336, %r336, %r280;
	ld.global.u32 	%r281, [%rd6+212];
	xor.b32  	%r335, %r335, %r281;
	ld.global.u32 	%r282, [%rd6+216];
	xor.b32  	%r334, %r334, %r282;
$L__BB0_29:
	and.b32  	%r284, %r204, 2048;
	setp.eq.s32 	%p16, %r284, 0;
	@%p16 bra 	$L__BB0_31;
	ld.global.u32 	%r285, [%rd6+220];
	xor.b32  	%r338, %r338, %r285;
	ld.global.u32 	%r286, [%rd6+224];
	xor.b32  	%r337, %r337, %r286;
	ld.global.u32 	%r287, [%rd6+228];
	xor.b32  	%r336, %r336, %r287;
	ld.global.u32 	%r288, [%rd6+232];
	xor.b32  	%r335, %r335, %r288;
	ld.global.u32 	%r289, [%rd6+236];
	xor.b32  	%r334, %r334, %r289;
$L__BB0_31:
	and.b32  	%r291, %r204, 4096;
	setp.eq.s32 	%p17, %r291, 0;
	@%p17 bra 	$L__BB0_33;
	ld.global.u32 	%r292, [%rd6+240];
	xor.b32  	%r338, %r338, %r292;
	ld.global.u32 	%r293, [%rd6+244];
	xor.b32  	%r337, %r337, %r293;
	ld.global.u32 	%r294, [%rd6+248];
	xor.b32  	%r336, %r336, %r294;
	ld.global.u32 	%r295, [%rd6+252];
	xor.b32  	%r335, %r335, %r295;
	ld.global.u32 	%r296, [%rd6+256];
	xor.b32  	%r334, %r334, %r296;
$L__BB0_33:
	and.b32  	%r298, %r204, 8192;
	setp.eq.s32 	%p18, %r298, 0;
	@%p18 bra 	$L__BB0_35;
	ld.global.u32 	%r299, [%rd6+260];
	xor.b32  	%r338, %r338, %r299;
	ld.global.u32 	%r300, [%rd6+264];
	xor.b32  	%r337, %r337, %r300;
	ld.global.u32 	%r301, [%rd6+268];
	xor.b32  	%r336, %r336, %r301;
	ld.global.u32 	%r302, [%rd6+272];
	xor.b32  	%r335, %r335, %r302;
	ld.global.u32 	%r303, [%rd6+276];
	xor.b32  	%r334, %r334, %r303;
$L__BB0_35:
	and.b32  	%r305, %r204, 16384;
	setp.eq.s32 	%p19, %r305, 0;
	@%p19 bra 	$L__BB0_37;
	ld.global.u32 	%r306, [%rd6+280];
	xor.b32  	%r338, %r338, %r306;
	ld.global.u32 	%r307, [%rd6+284];
	xor.b32  	%r337, %r337, %r307;
	ld.global.u32 	%r308, [%rd6+288];
	xor.b32  	%r336, %r336, %r308;
	ld.global.u32 	%r309, [%rd6+292];
	xor.b32  	%r335, %r335, %r309;
	ld.global.u32 	%r310, [%rd6+296];
	xor.b32  	%r334, %r334, %r310;
$L__BB0_37:
	and.b32  	%r312, %r204, 32768;
	setp.eq.s32 	%p20, %r312, 0;
	@%p20 bra 	$L__BB0_39;
	ld.global.u32 	%r313, [%rd6+300];
	xor.b32  	%r338, %r338, %r313;
	ld.global.u32 	%r314, [%rd6+304];
	xor.b32  	%r337, %r337, %r314;
	ld.global.u32 	%r315, [%rd6+308];
	xor.b32  	%r336, %r336, %r315;
	ld.global.u32 	%r316, [%rd6+312];
	xor.b32  	%r335, %r335, %r316;
	ld.global.u32 	%r317, [%rd6+316];
	xor.b32  	%r334, %r334, %r317;
$L__BB0_39:
	add.s32 	%r333, %r333, 16;
	setp.ne.s32 	%p21, %r333, 32;
	@%p21 bra 	$L__BB0_7;
	mad.lo.s32 	%r318, %r327, -31, %r12;
	add.s32 	%r327, %r318, 1;
	setp.ne.s32 	%p22, %r327, 5;
	@%p22 bra 	$L__BB0_6;
	st.global.u32 	[%rd2+4], %r338;
	st.global.u32 	[%rd2+8], %r337;
	st.global.u32 	[%rd2+12], %r336;
	st.global.u32 	[%rd2+16], %r335;
	st.global.u32 	[%rd2+20], %r334;
	add.s32 	%r321, %r321, 1;
	setp.lt.u32 	%p23, %r321, %r3;
	@%p23 bra 	$L__BB0_5;
$L__BB0_42:
	shr.u64 	%rd7, %rd18, 2;
	add.s32 	%r320, %r320, 1;
	setp.gt.u64 	%p24, %rd18, 3;
	mov.u64 	%rd18, %rd7;
	@%p24 bra 	$L__BB0_3;
$L__BB0_43:
	mov.b32 	%r319, 0;
	st.global.v2.u32 	[%rd2+24], {%r319, %r319};
	st.global.u32 	[%rd2+32], %r319;
	mov.b64 	%rd17, 0;
	st.global.u64 	[%rd2+40], %rd17;
$L__BB0_44:
	ret;

}


// ===== COMPILED SASS (sm_100) =====

	.target	sm_100

	.elftype	@"ET_EXEC"


//--------------------- .note.nv.tkinfo           --------------------------
	.section	.note.nv.tkinfo,"",@"SHT_NOTE"
	.sectionflags	@"SHF_NOTE_NV_TKINFO"
	.tkinfo
        /*0018*/ 	.word	0x00000002
        /*0030*/ 	.string	""
        /*0030*/ 	.string	"ptxas"
        /*0030*/ 	.string	"Cuda compilation tools, release 13.0, V13.0.88"
        /*0030*/ 	.string	"Build cuda_13.0.r13.0/compiler.36424714_0"
        /*0030*/ 	.string	"-arch sm_100 -m 64 "



//--------------------- .note.nv.cuinfo           --------------------------
	.section	.note.nv.cuinfo,"",@"SHT_NOTE"
	.sectionflags	@"SHF_NOTE_NV_CUINFO"
        /*0018*/ 	.short	0x0002
        /*001a*/ 	.short	0x0064
        /*001c*/ 	.short	0x0082
	.zero		2


//--------------------- .nv.info                  --------------------------
	.section	.nv.info,"",@"SHT_CUDA_INFO"
	.align	4


	//----- nvinfo : EIATTR_REGCOUNT
	.align		4
        /*0000*/ 	.byte	0x04, 0x2f
        /*0002*/ 	.short	(.L_10 - .L_9)
	.align		4
.L_9:
        /*0004*/ 	.word	index@(_Z22initRandomStatesKernelP17curandStateXORWOWmi)
        /*0008*/ 	.word	0x0000001f


	//----- nvinfo : EIATTR_FRAME_SIZE
	.align		4
.L_10:
        /*000c*/ 	.byte	0x04, 0x11
        /*000e*/ 	.short	(.L_12 - .L_11)
	.align		4
.L_11:
        /*0010*/ 	.word	index@(_Z22initRandomStatesKernelP17curandStateXORWOWmi)
        /*0014*/ 	.word	0x00000000


	//----- nvinfo : EIATTR_MIN_STACK_SIZE
	.align		4
.L_12:
        /*0018*/ 	.byte	0x04, 0x12
        /*001a*/ 	.short	(.L_14 - .L_13)
	.align		4
.L_13:
        /*001c*/ 	.word	index@(_Z22initRandomStatesKernelP17curandStateXORWOWmi)
        /*0020*/ 	.word	0x00000000
.L_14:


//--------------------- .nv.compat                --------------------------
	.section	.nv.compat,"",@"SHT_CUDA_COMPAT_INFO"
	.align	4
        /*0000*/ 	.byte	0x02, 0x09, 0x00, 0x00, 0x02, 0x02, 0x01, 0x00, 0x02, 0x05, 0x05, 0x00, 0x03, 0x07, 0x01, 0x01
        /*0010*/ 	.byte	0x02, 0x03, 0x00, 0x00, 0x02, 0x06, 0x01, 0x00, 0x04, 0x0b, 0x08, 0x00, 0x09, 0x00, 0x00, 0x00
        /*0020*/ 	.byte	0x00, 0x00, 0x00, 0x00


//--------------------- .nv.info._Z22initRandomStatesKernelP17curandStateXORWOWmi --------------------------
	.section	.nv.info._Z22initRandomStatesKernelP17curandStateXORWOWmi,"",@"SHT_CUDA_INFO"
	.sectionflags	@""
	.align	4


	//----- nvinfo : EIATTR_CUDA_API_VERSION
	.align		4
        /*0000*/ 	.byte	0x04, 0x37
        /*0002*/ 	.short	(.L_16 - .L_15)
.L_15:
        /*0004*/ 	.word	0x00000082


	//----- nvinfo : EIATTR_KPARAM_INFO
	.align		4
.L_16:
        /*0008*/ 	.byte	0x04, 0x17
        /*000a*/ 	.short	(.L_18 - .L_17)
.L_17:
        /*000c*/ 	.word	0x00000000
        /*0010*/ 	.short	0x0002
        /*0012*/ 	.short	0x0010
        /*0014*/ 	.byte	0x00, 0xf0, 0x11, 0x00


	//----- nvinfo : EIATTR_KPARAM_INFO
	.align		4
.L_18:
        /*0018*/ 	.byte	0x04, 0x17
        /*001a*/ 	.short	(.L_20 - .L_19)
.L_19:
        /*001c*/ 	.word	0x00000000
        /*0020*/ 	.short	0x0001
        /*0022*/ 	.short	0x0008
        /*0024*/ 	.byte	0x00, 0xf0, 0x21, 0x00


	//----- nvinfo : EIATTR_KPARAM_INFO
	.align		4
.L_20:
        /*0028*/ 	.byte	0x04, 0x17
        /*002a*/ 	.short	(.L_22 - .L_21)
.L_21:
        /*002c*/ 	.word	0x00000000
        /*0030*/ 	.short	0x0000
        /*0032*/ 	.short	0x0000
        /*0034*/ 	.byte	0x00, 0xf5, 0x21, 0x00


	//----- nvinfo : EIATTR_SPARSE_MMA_MASK
	.align		4
.L_22:
        /*0038*/ 	.byte	0x03, 0x50
        /*003a*/ 	.short	0x0000


	//----- nvinfo : EIATTR_MAXREG_COUNT
	.align		4
        /*003c*/ 	.byte	0x03, 0x1b
        /*003e*/ 	.short	0x00ff


	//----- nvinfo : EIATTR_MERCURY_ISA_VERSION
	.align		4
        /*0040*/ 	.byte	0x03, 0x5f
        /*0042*/ 	.short	0x0101


	//----- nvinfo : EIATTR_VRC_CTA_INIT_COUNT
	.align		4
        /*0044*/ 	.byte	0x02, 0x4a
	.zero		1
	.zero		1


	//----- nvinfo : EIATTR_EXIT_INSTR_OFFSETS
	.align		4
        /*0048*/ 	.byte	0x04, 0x1c
        /*004a*/ 	.short	(.L_24 - .L_23)


	//   ....[0]....
.L_23:
        /*004c*/ 	.word	0x00000070


	//   ....[1]....
        /*0050*/ 	.word	0x00000f00


	//----- nvinfo : EIATTR_CRS_STACK_SIZE
	.align		4
.L_24:
        /*0054*/ 	.byte	0x04, 0x1e
        /*0056*/ 	.short	(.L_26 - .L_25)
.L_25:
        /*0058*/ 	.word	0x00000000


	//----- nvinfo : EIATTR_CBANK_PARAM_SIZE
	.align		4
.L_26:
        /*005c*/ 	.byte	0x03, 0x19
        /*005e*/ 	.short	0x0014


	//----- nvinfo : EIATTR_PARAM_CBANK
	.align		4
        /*0060*/ 	.byte	0x04, 0x0a
        /*0062*/ 	.short	(.L_28 - .L_27)
	.align		4
.L_27:
        /*0064*/ 	.word	index@(.nv.constant0._Z22initRandomStatesKernelP17curandStateXORWOWmi)
        /*0068*/ 	.short	0x0380
        /*006a*/ 	.short	0x0014


	//----- nvinfo : EIATTR_SW_WAR
	.align		4
.L_28:
        /*006c*/ 	.byte	0x04, 0x36
        /*006e*/ 	.short	(.L_30 - .L_29)
.L_29:
        /*0070*/ 	.word	0x00000008
.L_30:


//--------------------- .nv.callgraph             --------------------------
	.section	.nv.callgraph,"",@"SHT_CUDA_CALLGRAPH"
	.align	4
	.sectionentsize	8
	.align		4
        /*0000*/ 	.word	0x00000000
	.align		4
        /*0004*/ 	.word	0xffffffff
	.align		4
        /*0008*/ 	.word	0x00000000
	.align		4
        /*000c*/ 	.word	0xfffffffe
	.align		4
        /*0010*/ 	.word	0x00000000
	.align		4
        /*0014*/ 	.word	0xfffffffd
	.align		4
        /*0018*/ 	.word	0x00000000
	.align		4
        /*001c*/ 	.word	0xfffffffc


//--------------------- .nv.constant4             --------------------------
	.section	.nv.constant4,"a",@progbits
	.align	8
	.align		8
.nv.constant4:
        /*0000*/ 	.dword	precalc_xorwow_matrix
	.align		8
        /*0008*/ 	.dword	precalc_xorwow_offset_matrix
	.align		8
        /*0010*/ 	.dword	mrg32k3aM1
	.align		8
        /*0018*/ 	.dword	mrg32k3aM2
	.align		8
        /*0020*/ 	.dword	mrg32k3aM1SubSeq
	.align		8
        /*0028*/ 	.dword	mrg32k3aM2SubSeq
	.align		8
        /*0030*/ 	.dword	mrg32k3aM1Seq
	.align		8
        /*0038*/ 	.dword	mrg32k3aM2Seq


//--------------------- .nv.constant3             --------------------------
	.section	.nv.constant3,"a",@progbits
	.align	8
.nv.constant3:
	.type		__cr_lgamma_table,@object
	.size		__cr_lgamma_table,(.L_8 - __cr_lgamma_table)
__cr_lgamma_table:
        /*0000*/ 	.byte	0x00, 0x00, 0x00, 0x00, 0x00, 0x00, 0x00, 0x00, 0x00, 0x00, 0x00, 0x00, 0x00, 0x00, 0x00, 0x00
        /*0010*/ 	.byte	0xef, 0x39, 0xfa, 0xfe, 0x42, 0x2e, 0xe6, 0x3f, 0x02, 0x20, 0x2a, 0xfa, 0x0b, 0xab, 0xfc, 0x3f
        /*0020*/ 	.byte	0xf9, 0x2c, 0x92, 0x7c, 0xa7, 0x6c, 0x09, 0x40, 0xc9, 0x79, 0x44, 0x3c, 0x64, 0x26, 0x13, 0x40
        /*0030*/ 	.byte	0xca, 0x01, 0xcf, 0x3a, 0x27, 0x51, 0x1a, 0x40, 0x30, 0xcc, 0x2d, 0xf3, 0xe1, 0x0c, 0x21, 0x40
        /*0040*/ 	.byte	0x0d, 0xb7, 0xfc, 0x82, 0x8e, 0x35, 0x25, 0x40
.L_8:


//--------------------- .text._Z22initRandomStatesKernelP17curandStateXORWOWmi --------------------------
	.section	.text._Z22initRandomStatesKernelP17curandStateXORWOWmi,"ax",@progbits
	.align	128
.text._Z22initRandomStatesKernelP17curandStateXORWOWmi:
        .type           _Z22initRandomStatesKernelP17curandStateXORWOWmi,@function
        .size           _Z22initRandomStatesKernelP17curandStateXORWOWmi,(.L_x_9 - _Z22initRandomStatesKernelP17curandStateXORWOWmi)
        .other          _Z22initRandomStatesKernelP17curandStateXORWOWmi,@"STO_CUDA_ENTRY STV_DEFAULT"
_Z22initRandomStatesKernelP17curandStateXORWOWmi:
[----:B------:R-:W-:Y:S01]  /*0000*/  LDC R1, c[0x0][0x37c] ;  /* 0x0000df00ff017b82 */ /* 0x000fe20000000800 */
[----:B------:R-:W0:Y:S07]  /*0010*/  S2R R0, SR_TID.X ;  /* 0x0000000000007919 */ /* 0x000e2e0000002100 */
[----:B------:R-:W0:Y:S01]  /*0020*/  S2UR UR4, SR_CTAID.X ;  /* 0x00000000000479c3 */ /* 0x000e220000002500 */
[----:B------:R-:W1:Y:S07]  /*0030*/  LDCU UR5, c[0x0][0x390] ;  /* 0x00007200ff0577ac */ /* 0x000e6e0008000800 */
[----:B------:R-:W0:Y:S02]  /*0040*/  LDC R13, c[0x0][0x360] ;  /* 0x0000d800ff0d7b82 */ /* 0x000e240000000800 */
[----:B0-----:R-:W-:-:S05]  /*0050*/  IMAD R13, R13, UR4, R0 ;  /* 0x000000040d0d7c24 */ /* 0x001fca000f8e0200 */
[----:B-1----:R-:W-:-:S13]  /*0060*/  ISETP.GE.AND P0, PT, R13, UR5, PT ;  /* 0x000000050d007c0c */ /* 0x002fda000bf06270 */
[----:B------:R-:W-:Y:S05]  /*0070*/  @P0 EXIT ;  /* 0x000000000000094d */ /* 0x000fea0003800000 */
[----:B------:R-:W0:Y:S01]  /*0080*/  LDC.64 R2, c[0x0][0x388] ;  /* 0x0000e200ff027b82 */ /* 0x000e220000000a00 */
[----:B------:R-:W1:Y:S01]  /*0090*/  LDCU.64 UR4, c[0x0][0x358] ;  /* 0x00006b00ff0477ac */ /* 0x000e620008000a00 */
[----:B------:R-:W-:Y:S01]  /*00a0*/  ISETP.NE.AND P0, PT, R13, RZ, PT ;  /* 0x000000ff0d00720c */ /* 0x000fe20003f05270 */
[----:B------:R-:W-:Y:S05]  /*00b0*/  BSSY.RECONVERGENT B0, `(.L_x_0) ;  /* 0x00000e1000007945 */ /* 0x000fea0003800200 */
[----:B------:R-:W2:Y:S01]  /*00c0*/  LDC.64 R6, c[0x0][0x380] ;  /* 0x0000e000ff067b82 */ /* 0x000ea20000000a00 */
[----:B0-----:R-:W-:Y:S02]  /*00d0*/  LOP3.LUT R0, R2, 0xaad26b49, RZ, 0x3c, !PT ;  /* 0xaad26b4902007812 */ /* 0x001fe400078e3cff */
[----:B------:R-:W-:-:S03]  /*00e0*/  LOP3.LUT R2, R3, 0xf7dcefdd, RZ, 0x3c, !PT ;  /* 0xf7dcefdd03027812 */ /* 0x000fc600078e3cff */
[----:B------:R-:W-:Y:S02]  /*00f0*/  IMAD R0, R0, 0x4182bed5, RZ ;  /* 0x4182bed500007824 */ /* 0x000fe400078e02ff */
[----:B------:R-:W-:Y:S02]  /*0100*/  IMAD R3, R2, -0x658354e5, RZ ;  /* 0x9a7cab1b02037824 */ /* 0x000fe400078e02ff */
[----:B--2---:R-:W-:Y:S01]  /*0110*/  IMAD.WIDE R6, R13, 0x30, R6 ;  /* 0x000000300d067825 */ /* 0x004fe200078e0206 */
[C---:B------:R-:W-:Y:S02]  /*0120*/  LOP3.LUT R8, R0.reuse, 0x159a55e5, RZ, 0x3c, !PT ;  /* 0x159a55e500087812 */ /* 0x040fe400078e3cff */
[C---:B------:R-:W-:Y:S01]  /*0130*/  IADD3 R4, PT, PT, R0.reuse, 0x64f0c9, R3 ;  /* 0x0064f0c900047810 */ /* 0x040fe20007ffe003 */
[C---:B------:R-:W-:Y:S01]  /*0140*/  VIADD R5, R0.reuse, 0x75bcd15 ;  /* 0x075bcd1500057836 */ /* 0x040fe20000000000 */
[----:B------:R-:W-:Y:S01]  /*0150*/  LOP3.LUT R10, R3, 0x5491333, RZ, 0x3c, !PT ;  /* 0x05491333030a7812 */ /* 0x000fe200078e3cff */
[----:B------:R-:W-:-:S02]  /*0160*/  VIADD R11, R0, 0x583f19 ;  /* 0x00583f19000b7836 */ /* 0x000fc40000000000 */
[----:B------:R-:W-:Y:S01]  /*0170*/  VIADD R9, R3, 0x1f123bb5 ;  /* 0x1f123bb503097836 */ /* 0x000fe20000000000 */
[----:B-1----:R0:W-:Y:S04]  /*0180*/  STG.E.64 desc[UR4][R6.64], R4 ;  /* 0x0000000406007986 */ /* 0x0021e8000c101b04 */
[----:B------:R0:W-:Y:S04]  /*0190*/  STG.E.64 desc[UR4][R6.64+0x8], R8 ;  /* 0x0000080806007986 */ /* 0x0001e8000c101b04 */
[----:B------:R0:W-:Y:S01]  /*01a0*/  STG.E.64 desc[UR4][R6.64+0x10], R10 ;  /* 0x0000100a06007986 */ /* 0x0001e2000c101b04 */
[----:B------:R-:W-:Y:S05]  /*01b0*/  @!P0 BRA `(.L_x_1) ;  /* 0x0000000c00408947 */ /* 0x000fea0003800000 */
[----:B------:R-:W-:Y:S01]  /*01c0*/  SHF.R.S32.HI R0, RZ, 0x1f, R13 ;  /* 0x0000001fff007819 */ /* 0x000fe2000001140d */
[----:B------:R-:W-:-:S07]  /*01d0*/  IMAD.MOV.U32 R12, RZ, RZ, RZ ;  /* 0x000000ffff0c7224 */ /* 0x000fce00078e00ff */
.L_x_7:
[----:B-1----:R-:W-:Y:S01]  /*01e0*/  LOP3.LUT R2, R13, 0x3, RZ, 0xc0, !PT ;  /* 0x000000030d027812 */ /* 0x002fe200078ec0ff */
[----:B------:R-:W-:Y:S03]  /*01f0*/  BSSY.RECONVERGENT B1, `(.L_x_2) ;  /* 0x00000c6000017945 */ /* 0x000fe60003800200 */
[----:B------:R-:W-:-:S04]  /*0200*/  ISETP.NE.U32.AND P0, PT, R2, RZ, PT ;  /* 0x000000ff0200720c */ /* 0x000fc80003f05070 */
[----:B------:R-:W-:-:S13]  /*0210*/  ISETP.NE.AND.EX P0, PT, RZ, RZ, PT, P0 ;  /* 0x000000ffff00720c */ /* 0x000fda0003f05300 */
[----:B------:R-:W-:Y:S05]  /*0220*/  @!P0 BRA `(.L_x_3) ;  /* 0x0000000c00088947 */ /* 0x000fea0003800000 */
[----:B0-----:R-:W0:Y:S01]  /*0230*/  LDC.64 R8, c[0x4][RZ] ;  /* 0x01000000ff087b82 */ /* 0x001e220000000a00 */
[----:B------:R-:W-:Y:S02]  /*0240*/  IMAD.MOV.U32 R14, RZ, RZ, RZ ;  /* 0x000000ffff0e7224 */ /* 0x000fe400078e00ff */
[----:B0-----:R-:W-:-:S07]  /*0250*/  IMAD.WIDE.U32 R8, R12, 0xc80, R8 ;  /* 0x00000c800c087825 */ /* 0x001fce00078e0008 */
.L_x_6:
[----:B-1----:R-:W-:Y:S01]  /*0260*/  IMAD.MOV.U32 R15, RZ, RZ, RZ ;  /* 0x000000ffff0f7224 */ /* 0x002fe200078e00ff */
[----:B------:R-:W-:Y:S01]  /*0270*/  CS2R R2, SRZ ;  /* 0x0000000000027805 */ /* 0x000fe2000001ff00 */
[----:B------:R-:W-:Y:S01]  /*0280*/  IMAD.MOV.U32 R17, RZ, RZ, RZ ;  /* 0x000000ffff117224 */ /* 0x000fe200078e00ff */
[----:B------:R-:W-:-:S07]  /*0290*/  CS2R R4, SRZ ;  /* 0x0000000000047805 */ /* 0x000fce000001ff00 */
.L_x_5:
[----:B------:R-:W-:-:S05]  /*02a0*/  IMAD.WIDE.U32 R10, R17, 0x4, R6 ;  /* 0x00000004110a7825 */ /* 0x000fca00078e0006 */
[----:B------:R0:W5:Y:S01]  /*02b0*/  LDG.E R16, desc[UR4][R10.64+0x4] ;  /* 0x000004040a107981 */ /* 0x000162000c1e1900 */
[----:B------:R-:W-:-:S07]  /*02c0*/  IMAD.MOV.U32 R19, RZ, RZ, RZ ;  /* 0x000000ffff137224 */ /* 0x000fce00078e00ff */
.L_x_4:
[----:B-----5:R-:W-:Y:S01]  /*02d0*/  SHF.R.U32.HI R24, RZ, R19, R16 ;  /* 0x00000013ff187219 */ /* 0x020fe20000011610 */
[----:B0-----:R-:W-:-:S03]  /*02e0*/  IMAD.SHL.U32 R10, R17, 0x20, RZ ;  /* 0x00000020110a7824 */ /* 0x001fc600078e00ff */
[----:B------:R-:W-:Y:S01]  /*02f0*/  LOP3.LUT R11, R24, 0x1, RZ, 0xc0, !PT ;  /* 0x00000001180b7812 */ /* 0x000fe200078ec0ff */
[----:B------:R-:W-:-:S03]  /*0300*/  IMAD.IADD R10, R10, 0x1, R19 ;  /* 0x000000010a0a7824 */ /* 0x000fc600078e0213 */
[----:B------:R-:W-:Y:S01]  /*0310*/  ISETP.NE.U32.AND P0, PT, R11, 0x1, PT ;  /* 0x000000010b00780c */ /* 0x000fe20003f05070 */
[----:B------:R-:W-:-:S03]  /*0320*/  IMAD R11, R10, 0x5, RZ ;  /* 0x000000050a0b7824 */ /* 0x000fc600078e02ff */
[----:B------:R-:W-:Y:S01]  /*0330*/  R2P PR, R24, 0x7e ;  /* 0x0000007e18007804 */ /* 0x000fe20000000000 */
[----:B------:R-:W-:-:S08]  /*0340*/  IMAD.WIDE.U32 R10, R11, 0x4, R8 ;  /* 0x000000040b0a7825 */ /* 0x000fd000078e0008 */
[----:B------:R-:W2:Y:S04]  /*0350*/  @!P0 LDG.E R18, desc[UR4][R10.64] ;  /* 0x000000040a128981 */ /* 0x000ea8000c1e1900 */
[----:B------:R-:W3:Y:S04]  /*0360*/  @!P0 LDG.E R20, desc[UR4][R10.64+0x10] ;  /* 0x000010040a148981 */ /* 0x000ee8000c1e1900 */
[----:B------:R-:W4:Y:S04]  /*0370*/  @P1 LDG.E R22, desc[UR4][R10.64+0x14] ;  /* 0x000014040a161981 */ /* 0x000f28000c1e1900 */
[----:B------:R-:W4:Y:S04]  /*0380*/  @P2 LDG.E R26, desc[UR4][R10.64+0x28] ;  /* 0x000028040a1a2981 */ /* 0x000f28000c1e1900 */
[----:B------:R-:W4:Y:S04]  /*0390*/  @!P0 LDG.E R21, desc[UR4][R10.64+0x4] ;  /* 0x000004040a158981 */ /* 0x000f28000c1e1900 */
[----:B------:R-:W4:Y:S04]  /*03a0*/  @!P0 LDG.E R23, desc[UR4][R10.64+0xc] ;  /* 0x00000c040a178981 */ /* 0x000f28000c1e1900 */
[----:B------:R-:W4:Y:S04]  /*03b0*/  @P1 LDG.E R25, desc[UR4][R10.64+0x18] ;  /* 0x000018040a191981 */ /* 0x000f28000c1e1900 */
[----:B------:R-:W4:Y:S04]  /*03c0*/  @P3 LDG.E R28, desc[UR4][R10.64+0x3c] ;  /* 0x00003c040a1c3981 */ /* 0x000f28000c1e1900 */
[----:B------:R-:W4:Y:S01]  /*03d0*/  @P6 LDG.E R27, desc[UR4][R10.64+0x7c] ;  /* 0x00007c040a1b6981 */ /* 0x000f22000c1e1900 */
[----:B--2---:R-:W-:-:S03]  /*03e0*/  @!P0 LOP3.LUT R15, R15, R18, RZ, 0x3c, !PT ;  /* 0x000000120f0f8212 */ /* 0x004fc600078e3cff */
[----:B------:R-:W2:Y:S01]  /*03f0*/  @!P0 LDG.E R18, desc[UR4][R10.64+0x8] ;  /* 0x000008040a128981 */ /* 0x000ea2000c1e1900 */
[----:B---3--:R-:W-:-:S03]  /*0400*/  @!P0 LOP3.LUT R3, R3, R20, RZ, 0x3c, !PT ;  /* 0x0000001403038212 */ /* 0x008fc600078e3cff */
[----:B------:R-:W3:Y:S01]  /*0410*/  @P1 LDG.E R20, desc[UR4][R10.64+0x24] ;  /* 0x000024040a141981 */ /* 0x000ee2000c1e1900 */
[----:B----4-:R-:W-:-:S03]  /*0420*/  @P1 LOP3.LUT R15, R15, R22, RZ, 0x3c, !PT ;  /* 0x000000160f0f1212 */ /* 0x010fc600078e3cff */
[----:B------:R-:W4:Y:S01]  /*0430*/  @P2 LDG.E R22, desc[UR4][R10.64+0x38] ;  /* 0x000038040a162981 */ /* 0x000f22000c1e1900 */
[----:B------:R-:W-:-:S03]  /*0440*/  @P2 LOP3.LUT R15, R15, R26, RZ, 0x3c, !PT ;  /* 0x0000001a0f0f2212 */ /* 0x000fc600078e3cff */
[----:B------:R-:W4:Y:S01]  /*0450*/  @P4 LDG.E R26, desc[UR4][R10.64+0x50] ;  /* 0x000050040a1a4981 */ /* 0x000f22000c1e1900 */
[----:B------:R-:W-:-:S03]  /*0460*/  @!P0 LOP3.LUT R4, R4, R21, RZ, 0x3c, !PT ;  /* 0x0000001504048212 */ /* 0x000fc600078e3cff */
[----:B------:R-:W4:Y:S01]  /*0470*/  @P1 LDG.E R21, desc[UR4][R10.64+0x20] ;  /* 0x000020040a151981 */ /* 0x000f22000c1e1900 */
[----:B------:R-:W-:-:S03]  /*0480*/  @!P0 LOP3.LUT R2, R2, R23, RZ, 0x3c, !PT ;  /* 0x0000001702028212 */ /* 0x000fc600078e3cff */
[----:B------:R-:W4:Y:S01]  /*0490*/  @P2 LDG.E R23, desc[UR4][R10.64+0x2c] ;  /* 0x00002c040a172981 */ /* 0x000f22000c1e1900 */
[----:B------:R-:W-:-:S03]  /*04a0*/  @P1 LOP3.LUT R4, R4, R25, RZ, 0x3c, !PT ;  /* 0x0000001904041212 */ /* 0x000fc600078e3cff */
[----:B------:R-:W4:Y:S01]  /*04b0*/  @P2 LDG.E R25, desc[UR4][R10.64+0x34] ;  /* 0x000034040a192981 */ /* 0x000f22000c1e1900 */
[----:B--2---:R-:W-:-:S03]  /*04c0*/  @!P0 LOP3.LUT R5, R5, R18, RZ, 0x3c, !PT ;  /* 0x0000001205058212 */ /* 0x004fc600078e3cff */
[----:B------:R-:W2:Y:S01]  /*04d0*/  @P1 LDG.E R18, desc[UR4][R10.64+0x1c] ;  /* 0x00001c040a121981 */ /* 0x000ea2000c1e1900 */
[----:B---3--:R-:W-:-:S03]  /*04e0*/  @P1 LOP3.LUT R3, R3, R20, RZ, 0x3c, !PT ;  /* 0x0000001403031212 */ /* 0x008fc600078e3cff */
[----:B------:R-:W3:Y:S01]  /*04f0*/  @P2 LDG.E R20, desc[UR4][R10.64+0x30] ;  /* 0x000030040a142981 */ /* 0x000ee2000c1e1900 */
[----:B----4-:R-:W-:-:S03]  /*0500*/  @P2 LOP3.LUT R3, R3, R22, RZ, 0x3c, !PT ;  /* 0x0000001603032212 */ /* 0x010fc600078e3cff */
[----:B------:R-:W4:Y:S01]  /*0510*/  @P3 LDG.E R22, desc[UR4][R10.64+0x4c] ;  /* 0x00004c040a163981 */ /* 0x000f22000c1e1900 */
[----:B------:R-:W-:-:S04]  /*0520*/  @P3 LOP3.LUT R15, R15, R28, RZ, 0x3c, !PT ;  /* 0x0000001c0f0f3212 */ /* 0x000fc800078e3cff */
[----:B------:R-:W-:Y:S02]  /*0530*/  @P4 LOP3.LUT R15, R15, R26, RZ, 0x3c, !PT ;  /* 0x0000001a0f0f4212 */ /* 0x000fe400078e3cff */
[----:B------:R-:W-:Y:S01]  /*0540*/  @P1 LOP3.LUT R2, R2, R21, RZ, 0x3c, !PT ;  /* 0x0000001502021212 */ /* 0x000fe200078e3cff */
[----:B------:R-:W4:Y:S04]  /*0550*/  @P5 LDG.E R26, desc[UR4][R10.64+0x64] ;  /* 0x000064040a1a5981 */ /* 0x000f28000c1e1900 */
[----:B------:R-:W4:Y:S01]  /*0560*/  @P3 LDG.E R21, desc[UR4][R10.64+0x40] ;  /* 0x000040040a153981 */ /* 0x000f22000c1e1900 */
[----:B------:R-:W-:Y:S02]  /*0570*/  @P2 LOP3.LUT R4, R4, R23, RZ, 0x3c, !PT ;  /* 0x0000001704042212 */ /* 0x000fe400078e3cff */
[----:B------:R-:W-:Y:S01]  /*0580*/  @P2 LOP3.LUT R2, R2, R25, RZ, 0x3c, !PT ;  /* 0x0000001902022212 */ /* 0x000fe200078e3cff */
[----:B------:R-:W4:Y:S04]  /*0590*/  @P3 LDG.E R23, desc[UR4][R10.64+0x48] ;  /* 0x000048040a173981 */ /* 0x000f28000c1e1900 */
[----:B------:R-:W4:Y:S01]  /*05a0*/  @P4 LDG.E R25, desc[UR4][R10.64+0x54] ;  /* 0x000054040a194981 */ /* 0x000f22000c1e1900 */
[----:B--2---:R-:W-:-:S03]  /*05b0*/  @P1 LOP3.LUT R5, R5, R18, RZ, 0x3c, !PT ;  /* 0x0000001205051212 */ /* 0x004fc600078e3cff */
[----:B------:R-:W2:Y:S01]  /*05c0*/  @P3 LDG.E R18, desc[UR4][R10.64+0x44] ;  /* 0x000044040a123981 */ /* 0x000ea2000c1e1900 */
[----:B---3--:R-:W-:-:S03]  /*05d0*/  @P2 LOP3.LUT R5, R5, R20, RZ, 0x3c, !PT ;  /* 0x0000001405052212 */ /* 0x008fc600078e3cff */
[----:B------:R-:W3:Y:S01]  /*05e0*/  @P4 LDG.E R20, desc[UR4][R10.64+0x58] ;  /* 0x000058040a144981 */ /* 0x000ee2000c1e1900 */
[----:B----4-:R-:W-:-:S03]  /*05f0*/  @P3 LOP3.LUT R3, R3, R22, RZ, 0x3c, !PT ;  /* 0x0000001603033212 */ /* 0x010fc600078e3cff */
[----:B------:R-:W4:Y:S01]  /*0600*/  @P4 LDG.E R22, desc[UR4][R10.64+0x60] ;  /* 0x000060040a164981 */ /* 0x000f22000c1e1900 */
[----:B------:R-:W-:Y:S02]  /*0610*/  LOP3.LUT P0, RZ, R24, 0x80, RZ, 0xc0, !PT ;  /* 0x0000008018ff7812 */ /* 0x000fe4000780c0ff */
[----:B------:R-:W-:Y:S02]  /*0620*/  @P5 LOP3.LUT R15, R15, R26, RZ, 0x3c, !PT ;  /* 0x0000001a0f0f5212 */ /* 0x000fe400078e3cff */
[----:B------:R-:W4:Y:S01]  /*0630*/  @P6 LDG.E R26, desc[UR4][R10.64+0x78] ;  /* 0x000078040a1a6981 */ /* 0x000f22000c1e1900 */
[----:B------:R-:W-:-:S03]  /*0640*/  @P3 LOP3.LUT R4, R4, R21, RZ, 0x3c, !PT ;  /* 0x0000001504043212 */ /* 0x000fc600078e3cff */
[----:B------:R-:W4:Y:S01]  /*0650*/  @P4 LDG.E R21, desc[UR4][R10.64+0x5c] ;  /* 0x00005c040a154981 */ /* 0x000f22000c1e1900 */
[----:B------:R-:W-:-:S03]  /*0660*/  @P3 LOP3.LUT R2, R2, R23, RZ, 0x3c, !PT ;  /* 0x0000001702023212 */ /* 0x000fc600078e3cff */
[----:B------:R-:W4:Y:S01]  /*0670*/  @P5 LDG.E R23, desc[UR4][R10.64+0x68] ;  /* 0x000068040a175981 */ /* 0x000f22000c1e1900 */
[----:B------:R-:W-:-:S03]  /*0680*/  @P4 LOP3.LUT R4, R4, R25, RZ, 0x3c, !PT ;  /* 0x0000001904044212 */ /* 0x000fc600078e3cff */
[----:B------:R-:W4:Y:S01]  /*0690*/  @P5 LDG.E R25, desc[UR4][R10.64+0x70] ;  /* 0x000070040a195981 */ /* 0x000f22000c1e1900 */
[----:B--2---:R-:W-:-:S03]  /*06a0*/  @P3 LOP3.LUT R5, R5, R18, RZ, 0x3c, !PT ;  /* 0x0000001205053212 */ /* 0x004fc600078e3cff */
[----:B------:R-:W2:Y:S01]  /*06b0*/  @P5 LDG.E R18, desc[UR4][R10.64+0x6c] ;  /* 0x00006c040a125981 */ /* 0x000ea2000c1e1900 */
[----:B---3--:R-:W-:-:S03]  /*06c0*/  @P4 LOP3.LUT R5, R5, R20, RZ, 0x3c, !PT ;  /* 0x0000001405054212 */ /* 0x008fc600078e3cff */
[----:B------:R-:W3:Y:S01]  /*06d0*/  @P5 LDG.E R20, desc[UR4][R10.64+0x74] ;  /* 0x000074040a145981 */ /* 0x000ee2000c1e1900 */
[----:B----4-:R-:W-:-:S03]  /*06e0*/  @P4 LOP3.LUT R3, R3, R22, RZ, 0x3c, !PT ;  /* 0x0000001603034212 */ /* 0x010fc600078e3cff */
[----:B------:R-:W4:Y:S01]  /*06f0*/  @P0 LDG.E R22, desc[UR4][R10.64+0x8c] ;  /* 0x00008c040a160981 */ /* 0x000f22000c1e1900 */
[----:B------:R-:W-:-:S03]  /*0700*/  @P6 LOP3.LUT R15, R15, R26, RZ, 0x3c, !PT ;  /* 0x0000001a0f0f6212 */ /* 0x000fc600078e3cff */
        /* <DEDUP_REMOVED lines=13> */
[----:B------:R-:W-:Y:S02]  /*07e0*/  @P6 LOP3.LUT R4, R4, R27, RZ, 0x3c, !PT ;  /* 0x0000001b04046212 */ /* 0x000fe400078e3cff */
[----:B------:R-:W-:Y:S02]  /*07f0*/  @P6 LOP3.LUT R2, R2, R21, RZ, 0x3c, !PT ;  /* 0x0000001502026212 */ /* 0x000fe400078e3cff */
[----:B------:R-:W-:Y:S02]  /*0800*/  @P0 LOP3.LUT R4, R4, R23, RZ, 0x3c, !PT ;  /* 0x0000001704040212 */ /* 0x000fe400078e3cff */
[----:B------:R-:W-:Y:S02]  /*0810*/  @P0 LOP3.LUT R2, R2, R25, RZ, 0x3c, !PT ;  /* 0x0000001902020212 */ /* 0x000fe400078e3cff */
[----:B--2---:R-:W-:Y:S02]  /*0820*/  @P6 LOP3.LUT R5, R5, R18, RZ, 0x3c, !PT ;  /* 0x0000001205056212 */ /* 0x004fe400078e3cff */
[----:B---3--:R-:W-:-:S02]  /*0830*/  @P6 LOP3.LUT R3, R3, R20, RZ, 0x3c, !PT ;  /* 0x0000001403036212 */ /* 0x008fc400078e3cff */
[----:B----4-:R-:W-:Y:S02]  /*0840*/  @P0 LOP3.LUT R5, R5, R22, RZ, 0x3c, !PT ;  /* 0x0000001605050212 */ /* 0x010fe400078e3cff */
[----:B------:R-:W-:Y:S02]  /*0850*/  @P0 LOP3.LUT R3, R3, R26, RZ, 0x3c, !PT ;  /* 0x0000001a03030212 */ /* 0x000fe400078e3cff */
[----:B------:R-:W-:-:S13]  /*0860*/  R2P PR, R24.B1, 0x7f ;  /* 0x0000007f18007804 */ /* 0x000fda0000001000 */
[----:B------:R-:W2:Y:S04]  /*0870*/  @P0 LDG.E R18, desc[UR4][R10.64+0xa0] ;  /* 0x0000a0040a120981 */ /* 0x000ea8000c1e1900 */
[----:B------:R-:W3:Y:S04]  /*0880*/  @P1 LDG.E R22, desc[UR4][R10.64+0xb4] ;  /* 0x0000b4040a161981 */ /* 0x000ee8000c1e1900 */
[----:B------:R-:W4:Y:S04]  /*0890*/  @P2 LDG.E R26, desc[UR4][R10.64+0xc8] ;  /* 0x0000c8040a1a2981 */ /* 0x000f28000c1e1900 */
[----:B------:R-:W4:Y:S04]  /*08a0*/  @P3 LDG.E R28, desc[UR4][R10.64+0xdc] ;  /* 0x0000dc040a1c3981 */ /* 0x000f28000c1e1900 */
[----:B------:R-:W4:Y:S04]  /*08b0*/  @P0 LDG.E R23, desc[UR4][R10.64+0xa4] ;  /* 0x0000a4040a170981 */ /* 0x000f28000c1e1900 */
[----:B------:R-:W4:Y:S04]  /*08c0*/  @P0 LDG.E R20, desc[UR4][R10.64+0xa8] ;  /* 0x0000a8040a140981 */ /* 0x000f28000c1e1900 */
[----:B------:R-:W4:Y:S04]  /*08d0*/  @P4 LDG.E R25, desc[UR4][R10.64+0xf0] ;  /* 0x0000f0040a194981 */ /* 0x000f28000c1e1900 */
        /* <DEDUP_REMOVED lines=21> */
[----:B------:R-:W-:Y:S02]  /*0a30*/  LOP3.LUT P0, RZ, R24, 0x8000, RZ, 0xc0, !PT ;  /* 0x0000800018ff7812 */ /* 0x000fe4000780c0ff */
[----:B----4-:R-:W-:Y:S01]  /*0a40*/  @P5 LOP3.LUT R15, R15, R26, RZ, 0x3c, !PT ;  /* 0x0000001a0f0f5212 */ /* 0x010fe200078e3cff */
[----:B------:R-:W4:Y:S04]  /*0a50*/  @P3 LDG.E R24, desc[UR4][R10.64+0xe4] ;  /* 0x0000e4040a183981 */ /* 0x000f28000c1e1900 */
[----:B------:R-:W2:Y:S01]  /*0a60*/  @P6 LDG.E R26, desc[UR4][R10.64+0x118] ;  /* 0x000118040a1a6981 */ /* 0x000ea2000c1e1900 */
        /* <DEDUP_REMOVED lines=8> */
[----:B---3--:R-:W-:-:S03]  /*0af0*/  @P2 LOP3.LUT R3, R3, R22, RZ, 0x3c, !PT ;  /* 0x0000001603032212 */ /* 0x008fc600078e3cff */
[----:B------:R-:W3:Y:S01]  /*0b00*/  @P4 LDG.E R22, desc[UR4][R10.64+0x100] ;  /* 0x000100040a164981 */ /* 0x000ee2000c1e1900 */
[----:B--2---:R-:W-:-:S03]  /*0b10*/  @P6 LOP3.LUT R15, R15, R26, RZ, 0x3c, !PT ;  /* 0x0000001a0f0f6212 */ /* 0x004fc600078e3cff */
[----:B------:R-:W2:Y:S01]  /*0b20*/  @P0 LDG.E R26, desc[UR4][R10.64+0x12c] ;  /* 0x00012c040a1a0981 */ /* 0x000ea2000c1e1900 */
[----:B----4-:R-:W-:-:S03]  /*0b30*/  @P2 LOP3.LUT R2, R2, R23, RZ, 0x3c, !PT ;  /* 0x0000001702022212 */ /* 0x010fc600078e3cff */
[----:B------:R-:W4:Y:S01]  /*0b40*/  @P4 LDG.E R23, desc[UR4][R10.64+0xfc] ;  /* 0x0000fc040a174981 */ /* 0x000f22000c1e1900 */
[----:B------:R-:W-:-:S03]  /*0b50*/  @P2 LOP3.LUT R5, R5, R20, RZ, 0x3c, !PT ;  /* 0x0000001405052212 */ /* 0x000fc600078e3cff */
[----:B------:R-:W4:Y:S01]  /*0b60*/  @P4 LDG.E R20, desc[UR4][R10.64+0xf8] ;  /* 0x0000f8040a144981 */ /* 0x000f22000c1e1900 */
[----:B------:R-:W-:Y:S02]  /*0b70*/  @P3 LOP3.LUT R2, R2, R27, RZ, 0x3c, !PT ;  /* 0x0000001b02023212 */ /* 0x000fe400078e3cff */
[----:B------:R-:W-:Y:S01]  /*0b80*/  @P3 LOP3.LUT R4, R4, R25, RZ, 0x3c, !PT ;  /* 0x0000001904043212 */ /* 0x000fe200078e3cff */
[----:B------:R-:W4:Y:S01]  /*0b90*/  @P5 LDG.E R27, desc[UR4][R10.64+0x110] ;  /* 0x000110040a1b5981 */ /* 0x000f22000c1e1900 */
[----:B------:R-:W-:-:S03]  /*0ba0*/  @P3 LOP3.LUT R5, R5, R24, RZ, 0x3c, !PT ;  /* 0x0000001805053212 */ /* 0x000fc600078e3cff */
[----:B------:R-:W4:Y:S04]  /*0bb0*/  @P5 LDG.E R25, desc[UR4][R10.64+0x108] ;  /* 0x000108040a195981 */ /* 0x000f28000c1e1900 */
        /* <DEDUP_REMOVED lines=19> */
[----:B------:R-:W-:-:S05]  /*0cf0*/  VIADD R19, R19, 0x10 ;  /* 0x0000001013137836 */ /* 0x000fca0000000000 */
[----:B------:R-:W-:Y:S02]  /*0d00*/  ISETP.NE.AND P1, PT, R19, 0x20, PT ;  /* 0x000000201300780c */ /* 0x000fe40003f25270 */
[----:B------:R-:W-:Y:S02]  /*0d10*/  @P5 LOP3.LUT R3, R3, R18, RZ, 0x3c, !PT ;  /* 0x0000001203035212 */ /* 0x000fe400078e3cff */
[----:B------:R-:W-:Y:S02]  /*0d20*/  @P6 LOP3.LUT R4, R4, R21, RZ, 0x3c, !PT ;  /* 0x0000001504046212 */ /* 0x000fe400078e3cff */
[----:B---3--:R-:W-:-:S04]  /*0d30*/  @P6 LOP3.LUT R3, R3, R22, RZ, 0x3c, !PT ;  /* 0x0000001603036212 */ /* 0x008fc800078e3cff */
[----:B--2---:R-:W-:Y:S02]  /*0d40*/  @P0 LOP3.LUT R3, R3, R26, RZ, 0x3c, !PT ;  /* 0x0000001a03030212 */ /* 0x004fe400078e3cff */
[----:B----4-:R-:W-:Y:S02]  /*0d50*/  @P6 LOP3.LUT R2, R2, R23, RZ, 0x3c, !PT ;  /* 0x0000001702026212 */ /* 0x010fe400078e3cff */
[----:B------:R-:W-:Y:S02]  /*0d60*/  @P6 LOP3.LUT R5, R5, R20, RZ, 0x3c, !PT ;  /* 0x0000001405056212 */ /* 0x000fe400078e3cff */
[----:B------:R-:W-:Y:S02]  /*0d70*/  @P0 LOP3.LUT R2, R2, R27, RZ, 0x3c, !PT ;  /* 0x0000001b02020212 */ /* 0x000fe400078e3cff */
[----:B------:R-:W-:Y:S02]  /*0d80*/  @P0 LOP3.LUT R4, R4, R25, RZ, 0x3c, !PT ;  /* 0x0000001904040212 */ /* 0x000fe400078e3cff */
[----:B------:R-:W-:Y:S01]  /*0d90*/  @P0 LOP3.LUT R5, R5, R24, RZ, 0x3c, !PT ;  /* 0x0000001805050212 */ /* 0x000fe200078e3cff */
[----:B------:R-:W-:Y:S06]  /*0da0*/  @P1 BRA `(.L_x_4) ;  /* 0xfffffff400481947 */ /* 0x000fec000383ffff */
[----:B------:R-:W-:-:S05]  /*0db0*/  VIADD R17, R17, 0x1 ;  /* 0x0000000111117836 */ /* 0x000fca0000000000 */
[----:B------:R-:W-:-:S13]  /*0dc0*/  ISETP.NE.AND P0, PT, R17, 0x5, PT ;  /* 0x000000051100780c */ /* 0x000fda0003f05270 */
[----:B------:R-:W-:Y:S05]  /*0dd0*/  @P0 BRA `(.L_x_5) ;  /* 0xfffffff400300947 */ /* 0x000fea000383ffff */
[----:B------:R1:W-:Y:S01]  /*0de0*/  STG.E.64 desc[UR4][R6.64+0x8], R4 ;  /* 0x0000080406007986 */ /* 0x0003e2000c101b04 */
[----:B------:R-:W-:Y:S01]  /*0df0*/  VIADD R14, R14, 0x1 ;  /* 0x000000010e0e7836 */ /* 0x000fe20000000000 */
[----:B------:R-:W-:Y:S02]  /*0e00*/  LOP3.LUT R11, R13, 0x3, RZ, 0xc0, !PT ;  /* 0x000000030d0b7812 */ /* 0x000fe400078ec0ff */
[----:B------:R1:W-:Y:S02]  /*0e10*/  STG.E.64 desc[UR4][R6.64+0x10], R2 ;  /* 0x0000100206007986 */ /* 0x0003e4000c101b04 */
[----:B------:R-:W-:Y:S02]  /*0e20*/  ISETP.GE.U32.AND P0, PT, R14, R11, PT ;  /* 0x0000000b0e00720c */ /* 0x000fe40003f06070 */
[----:B------:R1:W-:Y:S11]  /*0e30*/  STG.E desc[UR4][R6.64+0x4], R15 ;  /* 0x0000040f06007986 */ /* 0x0003f6000c101904 */
[----:B------:R-:W-:Y:S05]  /*0e40*/  @!P0 BRA `(.L_x_6) ;  /* 0xfffffff400048947 */ /* 0x000fea000383ffff */
.L_x_3:
[----:B------:R-:W-:Y:S05]  /*0e50*/  BSYNC.RECONVERGENT B1 ;  /* 0x0000000000017941 */ /* 0x000fea0003800200 */
.L_x_2:
[C---:B------:R-:W-:Y:S01]  /*0e60*/  ISETP.GT.U32.AND P0, PT, R13.reuse, 0x3, PT ;  /* 0x000000030d00780c */ /* 0x040fe20003f04070 */
[----:B------:R-:W-:Y:S01]  /*0e70*/  VIADD R12, R12, 0x1 ;  /* 0x000000010c0c7836 */ /* 0x000fe20000000000 */
[--C-:B------:R-:W-:Y:S02]  /*0e80*/  SHF.R.U64 R13, R13, 0x2, R0.reuse ;  /* 0x000000020d0d7819 */ /* 0x100fe40000001200 */
[----:B------:R-:W-:Y:S02]  /*0e90*/  ISETP.GT.U32.AND.EX P0, PT, R0, RZ, PT, P0 ;  /* 0x000000ff0000720c */ /* 0x000fe40003f04100 */
[----:B------:R-:W-:-:S11]  /*0ea0*/  SHF.R.U32.HI R0, RZ, 0x2, R0 ;  /* 0x00000002ff007819 */ /* 0x000fd60000011600 */
[----:B------:R-:W-:Y:S05]  /*0eb0*/  @P0 BRA `(.L_x_7) ;  /* 0xfffffff000c80947 */ /* 0x000fea000383ffff */
.L_x_1:
[----:B------:R-:W-:Y:S05]  /*0ec0*/  BSYNC.RECONVERGENT B0 ;  /* 0x0000000000007941 */ /* 0x000fea0003800200 */
.L_x_0:
[----:B------:R-:W-:Y:S04]  /*0ed0*/  STG.E.64 desc[UR4][R6.64+0x18], RZ ;  /* 0x000018ff06007986 */ /* 0x000fe8000c101b04 */
[----:B------:R-:W-:Y:S04]  /*0ee0*/  STG.E desc[UR4][R6.64+0x20], RZ ;  /* 0x000020ff06007986 */ /* 0x000fe8000c101904 */
[----:B------:R-:W-:Y:S01]  /*0ef0*/  STG.E.64 desc[UR4][R6.64+0x28], RZ ;  /* 0x000028ff06007986 */ /* 0x000fe2000c101b04 */
[----:B------:R-:W-:Y:S05]  /*0f00*/  EXIT ;  /* 0x000000000000794d */ /* 0x000fea0003800000 */
.L_x_8:
[----:B------:R-:W-:-:S00]  /*0f10*/  BRA `(.L_x_8) ;  /* 0xfffffffc00fc7947 */ /* 0x000fc0000383ffff */
[----:B------:R-:W-:-:S00]  /*0f20*/  NOP ;  /* 0x0000000000007918 */ /* 0x000fc00000000000 */
        /* <DEDUP_REMOVED lines=13> */
.L_x_9:


//--------------------- .nv.global.init           --------------------------
	.section	.nv.global.init,"aw",@progbits
	.align	4
.nv.global.init:
	.type		mrg32k3aM1SubSeq,@object
	.size		mrg32k3aM1SubSeq,(mrg32k3aM2SubSeq - mrg32k3aM1SubSeq)
mrg32k3aM1SubSeq:
        /*0000*/ 	.byte	0x0b, 0xcc, 0xee, 0x04, 0x73, 0x29, 0x8b, 0x6f, 0xf6, 0x53, 0x03, 0xf6, 0x23, 0xf6, 0xea, 0xda
        /* <DEDUP_REMOVED lines=125> */
	.type		mrg32k3aM2SubSeq,@object
	.size		mrg32k3aM2SubSeq,(mrg32k3aM1 - mrg32k3aM2SubSeq)
mrg32k3aM2SubSeq:
        /* <DEDUP_REMOVED lines=126> */
	.type		mrg32k3aM1,@object
	.size		mrg32k3aM1,(mrg32k3aM1Seq - mrg32k3aM1)
mrg32k3aM1:
        /* <DEDUP_REMOVED lines=144> */
	.type		mrg32k3aM1Seq,@object
	.size		mrg32k3aM1Seq,(mrg32k3aM2 - mrg32k3aM1Seq)
mrg32k3aM1Seq:
        /* <DEDUP_REMOVED lines=144> */
	.type		mrg32k3aM2,@object
	.size		mrg32k3aM2,(mrg32k3aM2Seq - mrg32k3aM2)
mrg32k3aM2:
        /* <DEDUP_REMOVED lines=144> */
	.type		mrg32k3aM2Seq,@object
	.size		mrg32k3aM2Seq,(precalc_xorwow_matrix - mrg32k3aM2Seq)
mrg32k3aM2Seq:
        /* <DEDUP_REMOVED lines=144> */
	.type		precalc_xorwow_matrix,@object
	.size		precalc_xorwow_matrix,(precalc_xorwow_offset_matrix - precalc_xorwow_matrix)
precalc_xorwow_matrix:
        /* <DEDUP_REMOVED lines=6400> */
	.type		precalc_xorwow_offset_matrix,@object
	.size		precalc_xorwow_offset_matrix,(.L_1 - precalc_xorwow_offset_matrix)
precalc_xorwow_offset_matrix:
        /* <DEDUP_REMOVED lines=6400> */
.L_1:


//--------------------- .nv.shared.reserved.0     --------------------------
	.section	.nv.shared.reserved.0,"aw",@nobits
	.weak		__nv_reservedSMEM_offset_0_alias
	.size		__nv_reservedSMEM_offset_0_alias, 0, 64
	.other		__nv_reservedSMEM_offset_0_alias,@"STO_CUDA_RESERVED_SHARED STV_DEFAULT"
__nv_reservedSMEM_offset_0_alias:
	.zero		0
	.zero		64


//--------------------- .nv.constant0._Z22initRandomStatesKernelP17curandStateXORWOWmi --------------------------
	.section	.nv.constant0._Z22initRandomStatesKernelP17curandStateXORWOWmi,"a",@progbits
	.sectionflags	@""
	.align	4
.nv.constant0._Z22initRandomStatesKernelP17curandStateXORWOWmi:
	.zero		916


//--------------------- SYMBOLS --------------------------

	.type		.nv.reservedSmem.offset0,@object
	.size		.nv.reservedSmem.offset0,0x4
